//
// Generated by NVIDIA NVVM Compiler
//
// Compiler Build ID: CL-36424714
// Cuda compilation tools, release 13.0, V13.0.88
// Based on NVVM 20.0.0
//

.version 9.0
.target sm_100
.address_size 64

	// .globl	_Z17reverse_each_wordPcS_i

.visible .entry _Z17reverse_each_wordPcS_i(
	.param .u64 .ptr .align 1 _Z17reverse_each_wordPcS_i_param_0,
	.param .u64 .ptr .align 1 _Z17reverse_each_wordPcS_i_param_1,
	.param .u32 _Z17reverse_each_wordPcS_i_param_2
)
{
	.reg .pred 	%p<2>;
	.reg .b16 	%rs<2>;
	.reg .b32 	%r<8>;
	.reg .b64 	%rd<9>;

	ld.param.u64 	%rd1, [_Z17reverse_each_wordPcS_i_param_0];
	ld.param.u64 	%rd2, [_Z17reverse_each_wordPcS_i_param_1];
	ld.param.u32 	%r2, [_Z17reverse_each_wordPcS_i_param_2];
	mov.u32 	%r3, %ctaid.x;
	mov.u32 	%r4, %ntid.x;
	mov.u32 	%r5, %tid.x;
	mad.lo.s32 	%r1, %r3, %r4, %r5;
	setp.ge.s32 	%p1, %r1, %r2;
	@%p1 bra 	$L__BB0_2;
	cvta.to.global.u64 	%rd3, %rd1;
	cvta.to.global.u64 	%rd4, %rd2;
	not.b32 	%r6, %r1;
	add.s32 	%r7, %r2, %r6;
	cvt.s64.s32 	%rd5, %r7;
	add.s64 	%rd6, %rd3, %rd5;
	ld.global.u8 	%rs1, [%rd6];
	cvt.s64.s32 	%rd7, %r1;
	add.s64 	%rd8, %rd4, %rd7;
	st.global.u8 	[%rd8], %rs1;
$L__BB0_2:
	ret;

}


// ===== COMPILED SASS (sm_100) =====

	.target	sm_100

	.elftype	@"ET_EXEC"


//--------------------- .note.nv.tkinfo           --------------------------
	.section	.note.nv.tkinfo,"",@"SHT_NOTE"
	.sectionflags	@"SHF_NOTE_NV_TKINFO"
	.tkinfo
        /*0018*/ 	.word	0x00000002
        /*0030*/ 	.string	""
        /*0030*/ 	.string	"ptxas"
        /*0030*/ 	.string	"Cuda compilation tools, release 13.0, V13.0.88"
        /*0030*/ 	.string	"Build cuda_13.0.r13.0/compiler.36424714_0"
        /*0030*/ 	.string	"-arch sm_100 -m 64 "



//--------------------- .note.nv.cuinfo           --------------------------
	.section	.note.nv.cuinfo,"",@"SHT_NOTE"
	.sectionflags	@"SHF_NOTE_NV_CUINFO"
        /*0018*/ 	.short	0x0002
        /*001a*/ 	.short	0x0064
        /*001c*/ 	.short	0x0082
	.zero		2


//--------------------- .nv.info                  --------------------------
	.section	.nv.info,"",@"SHT_CUDA_INFO"
	.align	4


	//----- nvinfo : EIATTR_REGCOUNT
	.align		4
        /*0000*/ 	.byte	0x04, 0x2f
        /*0002*/ 	.short	(.L_1 - .L_0)
	.align		4
.L_0:
        /*0004*/ 	.word	index@(_Z17reverse_each_wordPcS_i)
        /*0008*/ 	.word	0x00000008


	//----- nvinfo : EIATTR_FRAME_SIZE
	.align		4
.L_1:
        /*000c*/ 	.byte	0x04, 0x11
        /*000e*/ 	.short	(.L_3 - .L_2)
	.align		4
.L_2:
        /*0010*/ 	.word	index@(_Z17reverse_each_wordPcS_i)
        /*0014*/ 	.word	0x00000000


	//----- nvinfo : EIATTR_MIN_STACK_SIZE
	.align		4
.L_3:
        /*0018*/ 	.byte	0x04, 0x12
        /*001a*/ 	.short	(.L_5 - .L_4)
	.align		4
.L_4:
        /*001c*/ 	.word	index@(_Z17reverse_each_wordPcS_i)
        /*0020*/ 	.word	0x00000000
.L_5:


//--------------------- .nv.compat                --------------------------
	.section	.nv.compat,"",@"SHT_CUDA_COMPAT_INFO"
	.align	4
        /*0000*/ 	.byte	0x02, 0x09, 0x00, 0x00, 0x02, 0x02, 0x01, 0x00, 0x02, 0x05, 0x05, 0x00, 0x03, 0x07, 0x01, 0x01
        /*0010*/ 	.byte	0x02, 0x03, 0x00, 0x00, 0x02, 0x06, 0x01, 0x00, 0x04, 0x0b, 0x08, 0x00, 0x09, 0x00, 0x00, 0x00
        /*0020*/ 	.byte	0x00, 0x00, 0x00, 0x00


//--------------------- .nv.info._Z17reverse_each_wordPcS_i --------------------------
	.section	.nv.info._Z17reverse_each_wordPcS_i,"",@"SHT_CUDA_INFO"
	.sectionflags	@""
	.align	4


	//----- nvinfo : EIATTR_CUDA_API_VERSION
	.align		4
        /*0000*/ 	.byte	0x04, 0x37
        /*0002*/ 	.short	(.L_7 - .L_6)
.L_6:
        /*0004*/ 	.word	0x00000082


	//----- nvinfo : EIATTR_KPARAM_INFO
	.align		4
.L_7:
        /*0008*/ 	.byte	0x04, 0x17
        /*000a*/ 	.short	(.L_9 - .L_8)
.L_8:
        /*000c*/ 	.word	0x00000000
        /*0010*/ 	.short	0x0002
        /*0012*/ 	.short	0x0010
        /*0014*/ 	.byte	0x00, 0xf0, 0x11, 0x00


	//----- nvinfo : EIATTR_KPARAM_INFO
	.align		4
.L_9:
        /*0018*/ 	.byte	0x04, 0x17
        /*001a*/ 	.short	(.L_11 - .L_10)
.L_10:
        /*001c*/ 	.word	0x00000000
        /*0020*/ 	.short	0x0001
        /*0022*/ 	.short	0x0008
        /*0024*/ 	.byte	0x00, 0xf5, 0x21, 0x00


	//----- nvinfo : EIATTR_KPARAM_INFO
	.align		4
.L_11:
        /*0028*/ 	.byte	0x04, 0x17
        /*002a*/ 	.short	(.L_13 - .L_12)
.L_12:
        /*002c*/ 	.word	0x00000000
        /*0030*/ 	.short	0x0000
        /*0032*/ 	.short	0x0000
        /*0034*/ 	.byte	0x00, 0xf5, 0x21, 0x00


	//----- nvinfo : EIATTR_SPARSE_MMA_MASK
	.align		4
.L_13:
        /*0038*/ 	.byte	0x03, 0x50
        /*003a*/ 	.short	0x0000


	//----- nvinfo : EIATTR_MAXREG_COUNT
	.align		4
        /*003c*/ 	.byte	0x03, 0x1b
        /*003e*/ 	.short	0x00ff


	//----- nvinfo : EIATTR_MERCURY_ISA_VERSION
	.align		4
        /*0040*/ 	.byte	0x03, 0x5f
        /*0042*/ 	.short	0x0101


	//----- nvinfo : EIATTR_VRC_CTA_INIT_COUNT
	.align		4
        /*0044*/ 	.byte	0x02, 0x4a
	.zero		1
	.zero		1


	//----- nvinfo : EIATTR_EXIT_INSTR_OFFSETS
	.align		4
        /*0048*/ 	.byte	0x04, 0x1c
        /*004a*/ 	.short	(.L_15 - .L_14)


	//   ....[0]....
.L_14:
        /*004c*/ 	.word	0x00000070


	//   ....[1]....
        /*0050*/ 	.word	0x00000120


	//----- nvinfo : EIATTR_CBANK_PARAM_SIZE
	.align		4
.L_15:
        /*0054*/ 	.byte	0x03, 0x19
        /*0056*/ 	.short	0x0014


	//----- nvinfo : EIATTR_PARAM_CBANK
	.align		4
        /*0058*/ 	.byte	0x04, 0x0a
        /*005a*/ 	.short	(.L_17 - .L_16)
	.align		4
.L_16:
        /*005c*/ 	.word	index@(.nv.constant0._Z17reverse_each_wordPcS_i)
        /*0060*/ 	.short	0x0380
        /*0062*/ 	.short	0x0014


	//----- nvinfo : EIATTR_SW_WAR
	.align		4
.L_17:
        /*0064*/ 	.byte	0x04, 0x36
        /*0066*/ 	.short	(.L_19 - .L_18)
.L_18:
        /*0068*/ 	.word	0x00000008
.L_19:


//--------------------- .nv.callgraph             --------------------------
	.section	.nv.callgraph,"",@"SHT_CUDA_CALLGRAPH"
	.align	4
	.sectionentsize	8
	.align		4
        /*0000*/ 	.word	0x00000000
	.align		4
        /*0004*/ 	.word	0xffffffff
	.align		4
        /*0008*/ 	.word	0x00000000
	.align		4
        /*000c*/ 	.word	0xfffffffe
	.align		4
        /*0010*/ 	.word	0x00000000
	.align		4
        /*0014*/ 	.word	0xfffffffd
	.align		4
        /*0018*/ 	.word	0x00000000
	.align		4
        /*001c*/ 	.word	0xfffffffc


//--------------------- .text._Z17reverse_each_wordPcS_i --------------------------
	.section	.text._Z17reverse_each_wordPcS_i,"ax",@progbits
	.align	128
        .global         _Z17reverse_each_wordPcS_i
        .type           _Z17reverse_each_wordPcS_i,@function
        .size           _Z17reverse_each_wordPcS_i,(.L_x_1 - _Z17reverse_each_wordPcS_i)
        .other          _Z17reverse_each_wordPcS_i,@"STO_CUDA_ENTRY STV_DEFAULT"
_Z17reverse_each_wordPcS_i:
.text._Z17reverse_each_wordPcS_i:
[----:B------:R-:W-:Y:S01]  /*0000*/  LDC R1, c[0x0][0x37c] ;  /* 0x0000df00ff017b82 */ /* 0x000fe20000000800 */
[----:B------:R-:W0:Y:S07]  /*0010*/  S2R R3, SR_TID.X ;  /* 0x0000000000037919 */ /* 0x000e2e0000002100 */
[----:B------:R-:W0:Y:S01]  /*0020*/  S2UR UR4, SR_CTAID.X ;  /* 0x00000000000479c3 */ /* 0x000e220000002500 */
[----:B------:R-:W1:Y:S07]  /*0030*/  LDCU UR6, c[0x0][0x390] ;  /* 0x00007200ff0677ac */ /* 0x000e6e0008000800 */
[----:B------:R-:W0:Y:S02]  /*0040*/  LDC R0, c[0x0][0x360] ;  /* 0x0000d800ff007b82 */ /* 0x000e240000000800 */
[----:B0-----:R-:W-:-:S05]  /*0050*/  IMAD R0, R0, UR4, R3 ;  /* 0x0000000400007c24 */ /* 0x001fca000f8e0203 */
[----:B-1----:R-:W-:-:S13]  /*0060*/  ISETP.GE.AND P0, PT, R0, UR6, PT ;  /* 0x0000000600007c0c */ /* 0x002fda000bf06270 */
[----:B------:R-:W-:Y:S05]  /*0070*/  @P0 EXIT ;  /* 0x000000000000094d */ /* 0x000fea0003800000 */
[----:B------:R-:W0:Y:S01]  /*0080*/  LDCU.128 UR8, c[0x0][0x380] ;  /* 0x00007000ff0877ac */ /* 0x000e220008000c00 */
[----:B------:R-:W-:Y:S01]  /*0090*/  LOP3.LUT R2, RZ, R0, RZ, 0x33, !PT ;  /* 0x00000000ff027212 */ /* 0x000fe200078e33ff */
[----:B------:R-:W1:Y:S04]  /*00a0*/  LDCU.64 UR4, c[0x0][0x358] ;  /* 0x00006b00ff0477ac */ /* 0x000e680008000a00 */
[----:B------:R-:W-:-:S05]  /*00b0*/  VIADD R3, R2, UR6 ;  /* 0x0000000602037c36 */ /* 0x000fca0008000000 */
[----:B0-----:R-:W-:-:S04]  /*00c0*/  IADD3 R2, P0, PT, R3, UR8, RZ ;  /* 0x0000000803027c10 */ /* 0x001fc8000ff1e0ff */
[----:B------:R-:W-:-:S06]  /*00d0*/  LEA.HI.X.SX32 R3, R3, UR9, 0x1, P0 ;  /* 0x0000000903037c11 */ /* 0x000fcc00080f0eff */
[----:B-1----:R-:W2:Y:S01]  /*00e0*/  LDG.E.U8 R3, desc[UR4][R2.64] ;  /* 0x0000000402037981 */ /* 0x002ea2000c1e1100 */
[----:B------:R-:W-:-:S04]  /*00f0*/  IADD3 R4, P0, PT, R0, UR10, RZ ;  /* 0x0000000a00047c10 */ /* 0x000fc8000ff1e0ff */
[----:B------:R-:W-:-:S05]  /*0100*/  LEA.HI.X.SX32 R5, R0, UR11, 0x1, P0 ;  /* 0x0000000b00057c11 */ /* 0x000fca00080f0eff */
[----:B--2---:R-:W-:Y:S01]  /*0110*/  STG.E.U8 desc[UR4][R4.64], R3 ;  /* 0x0000000304007986 */ /* 0x004fe2000c101104 */
[----:B------:R-:W-:Y:S05]  /*0120*/  EXIT ;  /* 0x000000000000794d */ /* 0x000fea0003800000 */
.L_x_0:
[----:B------:R-:W-:-:S00]  /*0130*/  BRA `(.L_x_0) ;  /* 0xfffffffc00fc7947 */ /* 0x000fc0000383ffff */
[----:B------:R-:W-:-:S00]  /*0140*/  NOP ;  /* 0x0000000000007918 */ /* 0x000fc00000000000 */
        /* <DEDUP_REMOVED lines=11> */
.L_x_1:


//--------------------- .nv.shared.reserved.0     --------------------------
	.section	.nv.shared.reserved.0,"aw",@nobits
	.weak		__nv_reservedSMEM_offset_0_alias
	.size		__nv_reservedSMEM_offset_0_alias, 0, 64
	.other		__nv_reservedSMEM_offset_0_alias,@"STO_CUDA_RESERVED_SHARED STV_DEFAULT"
__nv_reservedSMEM_offset_0_alias:
	.zero		0
	.zero		64


//--------------------- .nv.constant0._Z17reverse_each_wordPcS_i --------------------------
	.section	.nv.constant0._Z17reverse_each_wordPcS_i,"a",@progbits
	.sectionflags	@""
	.align	4
.nv.constant0._Z17reverse_each_wordPcS_i:
	.zero		916


//--------------------- SYMBOLS --------------------------

	.type		.nv.reservedSmem.offset0,@object
	.size		.nv.reservedSmem.offset0,0x4
